//
// Generated by NVIDIA NVVM Compiler
//
// Compiler Build ID: CL-36424714
// Cuda compilation tools, release 13.0, V13.0.88
// Based on NVVM 20.0.0
//

.version 9.0
.target sm_100
.address_size 64

	// .globl	_Z9reductionPfS_i
// _ZZ9reductionPfS_iE5cache has been demoted

.visible .entry _Z9reductionPfS_i(
	.param .u64 .ptr .align 1 _Z9reductionPfS_i_param_0,
	.param .u64 .ptr .align 1 _Z9reductionPfS_i_param_1,
	.param .u32 _Z9reductionPfS_i_param_2
)
{
	.reg .pred 	%p<6>;
	.reg .b32 	%r<14>;
	.reg .b32 	%f<9>;
	.reg .b64 	%rd<9>;
	// demoted variable
	.shared .align 4 .b8 _ZZ9reductionPfS_iE5cache[1024];
	ld.param.u64 	%rd1, [_Z9reductionPfS_i_param_0];
	ld.param.u64 	%rd2, [_Z9reductionPfS_i_param_1];
	ld.param.u32 	%r7, [_Z9reductionPfS_i_param_2];
	mov.u32 	%r1, %tid.x;
	mov.u32 	%r2, %ctaid.x;
	mov.u32 	%r13, %ntid.x;
	mad.lo.s32 	%r8, %r2, %r13, %r1;
	setp.ge.s32 	%p1, %r8, %r7;
	mov.f32 	%f8, 0f00000000;
	@%p1 bra 	$L__BB0_2;
	cvta.to.global.u64 	%rd3, %rd1;
	mul.wide.u32 	%rd4, %r1, 4;
	add.s64 	%rd5, %rd3, %rd4;
	ld.global.f32 	%f8, [%rd5];
$L__BB0_2:
	shl.b32 	%r9, %r1, 2;
	mov.u32 	%r10, _ZZ9reductionPfS_iE5cache;
	add.s32 	%r4, %r10, %r9;
	st.shared.f32 	[%r4], %f8;
	bar.sync 	0;
	setp.lt.u32 	%p2, %r13, 2;
	@%p2 bra 	$L__BB0_6;
$L__BB0_3:
	shr.u32 	%r6, %r13, 1;
	setp.ge.u32 	%p3, %r1, %r6;
	@%p3 bra 	$L__BB0_5;
	shl.b32 	%r11, %r6, 2;
	add.s32 	%r12, %r4, %r11;
	ld.shared.f32 	%f4, [%r12];
	ld.shared.f32 	%f5, [%r4];
	add.f32 	%f6, %f4, %f5;
	st.shared.f32 	[%r4], %f6;
$L__BB0_5:
	bar.sync 	0;
	setp.gt.u32 	%p4, %r13, 3;
	mov.u32 	%r13, %r6;
	@%p4 bra 	$L__BB0_3;
$L__BB0_6:
	setp.ne.s32 	%p5, %r1, 0;
	@%p5 bra 	$L__BB0_8;
	ld.shared.f32 	%f7, [_ZZ9reductionPfS_iE5cache];
	cvta.to.global.u64 	%rd6, %rd2;
	mul.wide.u32 	%rd7, %r2, 4;
	add.s64 	%rd8, %rd6, %rd7;
	st.global.f32 	[%rd8], %f7;
$L__BB0_8:
	ret;

}


// ===== COMPILED SASS (sm_100) =====

	.target	sm_100

	.elftype	@"ET_EXEC"


//--------------------- .note.nv.tkinfo           --------------------------
	.section	.note.nv.tkinfo,"",@"SHT_NOTE"
	.sectionflags	@"SHF_NOTE_NV_TKINFO"
	.tkinfo
        /*0018*/ 	.word	0x00000002
        /*0030*/ 	.string	""
        /*0030*/ 	.string	"ptxas"
        /*0030*/ 	.string	"Cuda compilation tools, release 13.0, V13.0.88"
        /*0030*/ 	.string	"Build cuda_13.0.r13.0/compiler.36424714_0"
        /*0030*/ 	.string	"-arch sm_100 -m 64 "



//--------------------- .note.nv.cuinfo           --------------------------
	.section	.note.nv.cuinfo,"",@"SHT_NOTE"
	.sectionflags	@"SHF_NOTE_NV_CUINFO"
        /*0018*/ 	.short	0x0002
        /*001a*/ 	.short	0x0064
        /*001c*/ 	.short	0x0082
	.zero		2


//--------------------- .nv.info                  --------------------------
	.section	.nv.info,"",@"SHT_CUDA_INFO"
	.align	4


	//----- nvinfo : EIATTR_REGCOUNT
	.align		4
        /*0000*/ 	.byte	0x04, 0x2f
        /*0002*/ 	.short	(.L_1 - .L_0)
	.align		4
.L_0:
        /*0004*/ 	.word	index@(_Z9reductionPfS_i)
        /*0008*/ 	.word	0x0000000b


	//----- nvinfo : EIATTR_FRAME_SIZE
	.align		4
.L_1:
        /*000c*/ 	.byte	0x04, 0x11
        /*000e*/ 	.short	(.L_3 - .L_2)
	.align		4
.L_2:
        /*0010*/ 	.word	index@(_Z9reductionPfS_i)
        /*0014*/ 	.word	0x00000000


	//----- nvinfo : EIATTR_MIN_STACK_SIZE
	.align		4
.L_3:
        /*0018*/ 	.byte	0x04, 0x12
        /*001a*/ 	.short	(.L_5 - .L_4)
	.align		4
.L_4:
        /*001c*/ 	.word	index@(_Z9reductionPfS_i)
        /*0020*/ 	.word	0x00000000
.L_5:


//--------------------- .nv.compat                --------------------------
	.section	.nv.compat,"",@"SHT_CUDA_COMPAT_INFO"
	.align	4
        /*0000*/ 	.byte	0x02, 0x09, 0x00, 0x00, 0x02, 0x02, 0x01, 0x00, 0x02, 0x05, 0x05, 0x00, 0x03, 0x07, 0x01, 0x01
        /*0010*/ 	.byte	0x02, 0x03, 0x00, 0x00, 0x02, 0x06, 0x01, 0x00, 0x04, 0x0b, 0x08, 0x00, 0x09, 0x00, 0x00, 0x00
        /*0020*/ 	.byte	0x00, 0x00, 0x00, 0x00


//--------------------- .nv.info._Z9reductionPfS_i --------------------------
	.section	.nv.info._Z9reductionPfS_i,"",@"SHT_CUDA_INFO"
	.sectionflags	@""
	.align	4


	//----- nvinfo : EIATTR_CUDA_API_VERSION
	.align		4
        /*0000*/ 	.byte	0x04, 0x37
        /*0002*/ 	.short	(.L_7 - .L_6)
.L_6:
        /*0004*/ 	.word	0x00000082


	//----- nvinfo : EIATTR_KPARAM_INFO
	.align		4
.L_7:
        /*0008*/ 	.byte	0x04, 0x17
        /*000a*/ 	.short	(.L_9 - .L_8)
.L_8:
        /*000c*/ 	.word	0x00000000
        /*0010*/ 	.short	0x0002
        /*0012*/ 	.short	0x0010
        /*0014*/ 	.byte	0x00, 0xf0, 0x11, 0x00


	//----- nvinfo : EIATTR_KPARAM_INFO
	.align		4
.L_9:
        /*0018*/ 	.byte	0x04, 0x17
        /*001a*/ 	.short	(.L_11 - .L_10)
.L_10:
        /*001c*/ 	.word	0x00000000
        /*0020*/ 	.short	0x0001
        /*0022*/ 	.short	0x0008
        /*0024*/ 	.byte	0x00, 0xf5, 0x21, 0x00


	//----- nvinfo : EIATTR_KPARAM_INFO
	.align		4
.L_11:
        /*0028*/ 	.byte	0x04, 0x17
        /*002a*/ 	.short	(.L_13 - .L_12)
.L_12:
        /*002c*/ 	.word	0x00000000
        /*0030*/ 	.short	0x0000
        /*0032*/ 	.short	0x0000
        /*0034*/ 	.byte	0x00, 0xf5, 0x21, 0x00


	//----- nvinfo : EIATTR_SPARSE_MMA_MASK
	.align		4
.L_13:
        /*0038*/ 	.byte	0x03, 0x50
        /*003a*/ 	.short	0x0000


	//----- nvinfo : EIATTR_MAXREG_COUNT
	.align		4
        /*003c*/ 	.byte	0x03, 0x1b
        /*003e*/ 	.short	0x00ff


	//----- nvinfo : EIATTR_NUM_BARRIERS
	.align		4
        /*0040*/ 	.byte	0x02, 0x4c
        /*0042*/ 	.byte	0x01
	.zero		1


	//----- nvinfo : EIATTR_MERCURY_ISA_VERSION
	.align		4
        /*0044*/ 	.byte	0x03, 0x5f
        /*0046*/ 	.short	0x0101


	//----- nvinfo : EIATTR_VRC_CTA_INIT_COUNT
	.align		4
        /*0048*/ 	.byte	0x02, 0x4a
	.zero		1
	.zero		1


	//----- nvinfo : EIATTR_EXIT_INSTR_OFFSETS
	.align		4
        /*004c*/ 	.byte	0x04, 0x1c
        /*004e*/ 	.short	(.L_15 - .L_14)


	//   ....[0]....
.L_14:
        /*0050*/ 	.word	0x00000210


	//   ....[1]....
        /*0054*/ 	.word	0x00000290


	//----- nvinfo : EIATTR_CBANK_PARAM_SIZE
	.align		4
.L_15:
        /*0058*/ 	.byte	0x03, 0x19
        /*005a*/ 	.short	0x0014


	//----- nvinfo : EIATTR_PARAM_CBANK
	.align		4
        /*005c*/ 	.byte	0x04, 0x0a
        /*005e*/ 	.short	(.L_17 - .L_16)
	.align		4
.L_16:
        /*0060*/ 	.word	index@(.nv.constant0._Z9reductionPfS_i)
        /*0064*/ 	.short	0x0380
        /*0066*/ 	.short	0x0014


	//----- nvinfo : EIATTR_SW_WAR
	.align		4
.L_17:
        /*0068*/ 	.byte	0x04, 0x36
        /*006a*/ 	.short	(.L_19 - .L_18)
.L_18:
        /*006c*/ 	.word	0x00000008
.L_19:


//--------------------- .nv.callgraph             --------------------------
	.section	.nv.callgraph,"",@"SHT_CUDA_CALLGRAPH"
	.align	4
	.sectionentsize	8
	.align		4
        /*0000*/ 	.word	0x00000000
	.align		4
        /*0004*/ 	.word	0xffffffff
	.align		4
        /*0008*/ 	.word	0x00000000
	.align		4
        /*000c*/ 	.word	0xfffffffe
	.align		4
        /*0010*/ 	.word	0x00000000
	.align		4
        /*0014*/ 	.word	0xfffffffd
	.align		4
        /*0018*/ 	.word	0x00000000
	.align		4
        /*001c*/ 	.word	0xfffffffc


//--------------------- .text._Z9reductionPfS_i   --------------------------
	.section	.text._Z9reductionPfS_i,"ax",@progbits
	.align	128
        .global         _Z9reductionPfS_i
        .type           _Z9reductionPfS_i,@function
        .size           _Z9reductionPfS_i,(.L_x_3 - _Z9reductionPfS_i)
        .other          _Z9reductionPfS_i,@"STO_CUDA_ENTRY STV_DEFAULT"
_Z9reductionPfS_i:
.text._Z9reductionPfS_i:
[----:B------:R-:W-:Y:S01]  /*0000*/  LDC R1, c[0x0][0x37c] ;  /* 0x0000df00ff017b82 */ /* 0x000fe20000000800 */
[----:B------:R-:W0:Y:S01]  /*0010*/  S2R R7, SR_TID.X ;  /* 0x0000000000077919 */ /* 0x000e220000002100 */
[----:B------:R-:W0:Y:S01]  /*0020*/  LDCU UR8, c[0x0][0x360] ;  /* 0x00006c00ff0877ac */ /* 0x000e220008000800 */
[----:B------:R-:W-:Y:S01]  /*0030*/  IMAD.MOV.U32 R4, RZ, RZ, RZ ;  /* 0x000000ffff047224 */ /* 0x000fe200078e00ff */
[----:B------:R-:W0:Y:S01]  /*0040*/  S2R R6, SR_CTAID.X ;  /* 0x0000000000067919 */ /* 0x000e220000002500 */
[----:B------:R-:W1:Y:S01]  /*0050*/  LDCU UR4, c[0x0][0x390] ;  /* 0x00007200ff0477ac */ /* 0x000e620008000800 */
[----:B------:R-:W2:Y:S01]  /*0060*/  LDCU.64 UR6, c[0x0][0x358] ;  /* 0x00006b00ff0677ac */ /* 0x000ea20008000a00 */
[----:B0-----:R-:W-:-:S05]  /*0070*/  IMAD R0, R6, UR8, R7 ;  /* 0x0000000806007c24 */ /* 0x001fca000f8e0207 */
[----:B-1----:R-:W-:-:S13]  /*0080*/  ISETP.GE.AND P0, PT, R0, UR4, PT ;  /* 0x0000000400007c0c */ /* 0x002fda000bf06270 */
[----:B------:R-:W0:Y:S02]  /*0090*/  @!P0 LDC.64 R2, c[0x0][0x380] ;  /* 0x0000e000ff028b82 */ /* 0x000e240000000a00 */
[----:B0-----:R-:W-:-:S05]  /*00a0*/  @!P0 IMAD.WIDE.U32 R2, R7, 0x4, R2 ;  /* 0x0000000407028825 */ /* 0x001fca00078e0002 */
[----:B--2---:R-:W2:Y:S01]  /*00b0*/  @!P0 LDG.E R4, desc[UR6][R2.64] ;  /* 0x0000000602048981 */ /* 0x004ea2000c1e1900 */
[----:B------:R-:W0:Y:S01]  /*00c0*/  S2UR UR5, SR_CgaCtaId ;  /* 0x00000000000579c3 */ /* 0x000e220000008800 */
[----:B------:R-:W-:Y:S01]  /*00d0*/  IMAD.U32 R0, RZ, RZ, UR8 ;  /* 0x00000008ff007e24 */ /* 0x000fe2000f8e00ff */
[----:B------:R-:W-:Y:S01]  /*00e0*/  UMOV UR4, 0x400 ;  /* 0x0000040000047882 */ /* 0x000fe20000000000 */
[----:B------:R-:W-:-:S03]  /*00f0*/  ISETP.NE.AND P0, PT, R7, RZ, PT ;  /* 0x000000ff0700720c */ /* 0x000fc60003f05270 */
[----:B------:R-:W-:Y:S01]  /*0100*/  ISETP.GE.U32.AND P1, PT, R0, 0x2, PT ;  /* 0x000000020000780c */ /* 0x000fe20003f26070 */
[----:B0-----:R-:W-:-:S06]  /*0110*/  ULEA UR4, UR5, UR4, 0x18 ;  /* 0x0000000405047291 */ /* 0x001fcc000f8ec0ff */
[----:B------:R-:W-:-:S05]  /*0120*/  LEA R5, R7, UR4, 0x2 ;  /* 0x0000000407057c11 */ /* 0x000fca000f8e10ff */
[----:B--2---:R0:W-:Y:S01]  /*0130*/  STS [R5], R4 ;  /* 0x0000000405007388 */ /* 0x0041e20000000800 */
[----:B------:R-:W-:Y:S06]  /*0140*/  BAR.SYNC.DEFER_BLOCKING 0x0 ;  /* 0x0000000000007b1d */ /* 0x000fec0000010000 */
[----:B------:R-:W-:Y:S05]  /*0150*/  @!P1 BRA `(.L_x_0) ;  /* 0x00000000002c9947 */ /* 0x000fea0003800000 */
.L_x_1:
[----:B------:R-:W-:-:S04]  /*0160*/  SHF.R.U32.HI R8, RZ, 0x1, R0 ;  /* 0x00000001ff087819 */ /* 0x000fc80000011600 */
[----:B------:R-:W-:-:S13]  /*0170*/  ISETP.GE.U32.AND P1, PT, R7, R8, PT ;  /* 0x000000080700720c */ /* 0x000fda0003f26070 */
[----:B------:R-:W-:Y:S01]  /*0180*/  @!P1 LEA R2, R8, R5, 0x2 ;  /* 0x0000000508029211 */ /* 0x000fe200078e10ff */
[----:B------:R-:W-:Y:S05]  /*0190*/  @!P1 LDS R3, [R5] ;  /* 0x0000000005039984 */ /* 0x000fea0000000800 */
[----:B------:R-:W0:Y:S02]  /*01a0*/  @!P1 LDS R2, [R2] ;  /* 0x0000000002029984 */ /* 0x000e240000000800 */
[----:B0-----:R-:W-:-:S05]  /*01b0*/  @!P1 FADD R4, R2, R3 ;  /* 0x0000000302049221 */ /* 0x001fca0000000000 */
[----:B------:R1:W-:Y:S01]  /*01c0*/  @!P1 STS [R5], R4 ;  /* 0x0000000405009388 */ /* 0x0003e20000000800 */
[----:B------:R-:W-:Y:S01]  /*01d0*/  BAR.SYNC.DEFER_BLOCKING 0x0 ;  /* 0x0000000000007b1d */ /* 0x000fe20000010000 */
[----:B------:R-:W-:Y:S01]  /*01e0*/  ISETP.GT.U32.AND P1, PT, R0, 0x3, PT ;  /* 0x000000030000780c */ /* 0x000fe20003f24070 */
[----:B------:R-:W-:-:S12]  /*01f0*/  IMAD.MOV.U32 R0, RZ, RZ, R8 ;  /* 0x000000ffff007224 */ /* 0x000fd800078e0008 */
[----:B-1----:R-:W-:Y:S05]  /*0200*/  @P1 BRA `(.L_x_1) ;  /* 0xfffffffc00d41947 */ /* 0x002fea000383ffff */
.L_x_0:
[----:B------:R-:W-:Y:S05]  /*0210*/  @P0 EXIT ;  /* 0x000000000000094d */ /* 0x000fea0003800000 */
[----:B------:R-:W1:Y:S01]  /*0220*/  S2UR UR5, SR_CgaCtaId ;  /* 0x00000000000579c3 */ /* 0x000e620000008800 */
[----:B------:R-:W-:-:S07]  /*0230*/  UMOV UR4, 0x400 ;  /* 0x0000040000047882 */ /* 0x000fce0000000000 */
[----:B------:R-:W2:Y:S01]  /*0240*/  LDC.64 R2, c[0x0][0x388] ;  /* 0x0000e200ff027b82 */ /* 0x000ea20000000a00 */
[----:B-1----:R-:W-:Y:S01]  /*0250*/  ULEA UR4, UR5, UR4, 0x18 ;  /* 0x0000000405047291 */ /* 0x002fe2000f8ec0ff */
[----:B--2---:R-:W-:-:S08]  /*0260*/  IMAD.WIDE.U32 R2, R6, 0x4, R2 ;  /* 0x0000000406027825 */ /* 0x004fd000078e0002 */
[----:B0-----:R-:W0:Y:S04]  /*0270*/  LDS R5, [UR4] ;  /* 0x00000004ff057984 */ /* 0x001e280008000800 */
[----:B0-----:R-:W-:Y:S01]  /*0280*/  STG.E desc[UR6][R2.64], R5 ;  /* 0x0000000502007986 */ /* 0x001fe2000c101906 */
[----:B------:R-:W-:Y:S05]  /*0290*/  EXIT ;  /* 0x000000000000794d */ /* 0x000fea0003800000 */
.L_x_2:
[----:B------:R-:W-:-:S00]  /*02a0*/  BRA `(.L_x_2) ;  /* 0xfffffffc00fc7947 */ /* 0x000fc0000383ffff */
[----:B------:R-:W-:-:S00]  /*02b0*/  NOP ;  /* 0x0000000000007918 */ /* 0x000fc00000000000 */
        /* <DEDUP_REMOVED lines=12> */
.L_x_3:


//--------------------- .nv.shared._Z9reductionPfS_i --------------------------
	.section	.nv.shared._Z9reductionPfS_i,"aw",@nobits
	.sectionflags	@""
	.align	4
.nv.shared._Z9reductionPfS_i:
	.zero		2048


//--------------------- .nv.shared.reserved.0     --------------------------
	.section	.nv.shared.reserved.0,"aw",@nobits
	.weak		__nv_reservedSMEM_offset_0_alias
	.size		__nv_reservedSMEM_offset_0_alias, 0, 64
	.other		__nv_reservedSMEM_offset_0_alias,@"STO_CUDA_RESERVED_SHARED STV_DEFAULT"
__nv_reservedSMEM_offset_0_alias:
	.zero		0
	.zero		64


//--------------------- .nv.constant0._Z9reductionPfS_i --------------------------
	.section	.nv.constant0._Z9reductionPfS_i,"a",@progbits
	.sectionflags	@""
	.align	4
.nv.constant0._Z9reductionPfS_i:
	.zero		916


//--------------------- SYMBOLS --------------------------

	.type		.nv.reservedSmem.offset0,@object
	.size		.nv.reservedSmem.offset0,0x4
	.type		.nv.reservedSmem.cap,@object
	.size		.nv.reservedSmem.cap,0x4
